	.headerflags	@"EF_CUDA_TEXMODE_UNIFIED EF_CUDA_64BIT_ADDRESS EF_CUDA_ACCELERATORS EF_CUDA_SM90 EF_CUDA_VIRTUAL_SM(EF_CUDA_SM90)"
	.elftype	@"ET_EXEC"


//--------------------- .nv.info                  --------------------------
	.section	.nv.info,"",@"SHT_CUDA_INFO"
	.align	4


	//----- nvinfo : EIATTR_REGCOUNT
	.align		4
        /*0000*/ 	.byte	0x04, 0x2f
        /*0002*/ 	.short	(.L_3 - .L_2)
	.align		4
.L_2:
        /*0004*/ 	.word	index@(triton_poi_fused__native_batch_norm_legit_no_training_relu_3)
        /*0008*/ 	.word	0x00000016


	//----- nvinfo : EIATTR_MIN_STACK_SIZE
	.align		4
.L_3:
        /*000c*/ 	.byte	0x04, 0x12
        /*000e*/ 	.short	(.L_5 - .L_4)
	.align		4
.L_4:
        /*0010*/ 	.word	index@(triton_poi_fused__native_batch_norm_legit_no_training_relu_3)
        /*0014*/ 	.word	0x00000000


	//----- nvinfo : EIATTR_FRAME_SIZE
	.align		4
.L_5:
        /*0018*/ 	.byte	0x04, 0x11
        /*001a*/ 	.short	(.L_7 - .L_6)
	.align		4
.L_6:
        /*001c*/ 	.word	index@(triton_poi_fused__native_batch_norm_legit_no_training_relu_3)
        /*0020*/ 	.word	0x00000000


	//----- nvinfo : EIATTR_MIN_STACK_SIZE
	.align		4
.L_7:
        /*0024*/ 	.byte	0x04, 0x12
        /*0026*/ 	.short	(.L_9 - .L_8)
	.align		4
.L_8:
        /*0028*/ 	.word	index@(triton_poi_fused__native_batch_norm_legit_no_training_relu_3)
        /*002c*/ 	.word	0x00000000
.L_9:


//--------------------- .nv.info.triton_poi_fused__native_batch_norm_legit_no_training_relu_3 --------------------------
	.section	.nv.info.triton_poi_fused__native_batch_norm_legit_no_training_relu_3,"",@"SHT_CUDA_INFO"
	.sectionflags	@""
	.align	4


	//----- nvinfo : EIATTR_CUDA_API_VERSION
	.align		4
        /*0000*/ 	.byte	0x04, 0x37
        /*0002*/ 	.short	(.L_11 - .L_10)
.L_10:
        /*0004*/ 	.word	0x0000007c


	//----- nvinfo : EIATTR_KPARAM_INFO
	.align		4
.L_11:
        /*0008*/ 	.byte	0x04, 0x17
        /*000a*/ 	.short	(.L_13 - .L_12)
.L_12:
        /*000c*/ 	.word	0x00000000
        /*0010*/ 	.short	0x0006
        /*0012*/ 	.short	0x0030
        /*0014*/ 	.byte	0x00, 0xf0, 0x11, 0x00


	//----- nvinfo : EIATTR_KPARAM_INFO
	.align		4
.L_13:
        /*0018*/ 	.byte	0x04, 0x17
        /*001a*/ 	.short	(.L_15 - .L_14)
.L_14:
        /*001c*/ 	.word	0x00000000
        /*0020*/ 	.short	0x0005
        /*0022*/ 	.short	0x0028
        /*0024*/ 	.byte	0x00, 0xf4, 0x21, 0x00


	//----- nvinfo : EIATTR_KPARAM_INFO
	.align		4
.L_15:
        /*0028*/ 	.byte	0x04, 0x17
        /*002a*/ 	.short	(.L_17 - .L_16)
.L_16:
        /*002c*/ 	.word	0x00000000
        /*0030*/ 	.short	0x0004
        /*0032*/ 	.short	0x0020
        /*0034*/ 	.byte	0x00, 0xf4, 0x21, 0x00


	//----- nvinfo : EIATTR_KPARAM_INFO
	.align		4
.L_17:
        /*0038*/ 	.byte	0x04, 0x17
        /*003a*/ 	.short	(.L_19 - .L_18)
.L_18:
        /*003c*/ 	.word	0x00000000
        /*0040*/ 	.short	0x0003
        /*0042*/ 	.short	0x0018
        /*0044*/ 	.byte	0x00, 0xf4, 0x21, 0x00


	//----- nvinfo : EIATTR_KPARAM_INFO
	.align		4
.L_19:
        /*0048*/ 	.byte	0x04, 0x17
        /*004a*/ 	.short	(.L_21 - .L_20)
.L_20:
        /*004c*/ 	.word	0x00000000
        /*0050*/ 	.short	0x0002
        /*0052*/ 	.short	0x0010
        /*0054*/ 	.byte	0x00, 0xf4, 0x21, 0x00


	//----- nvinfo : EIATTR_KPARAM_INFO
	.align		4
.L_21:
        /*0058*/ 	.byte	0x04, 0x17
        /*005a*/ 	.short	(.L_23 - .L_22)
.L_22:
        /*005c*/ 	.word	0x00000000
        /*0060*/ 	.short	0x0001
        /*0062*/ 	.short	0x0008
        /*0064*/ 	.byte	0x00, 0xf4, 0x21, 0x00


	//----- nvinfo : EIATTR_KPARAM_INFO
	.align		4
.L_23:
        /*0068*/ 	.byte	0x04, 0x17
        /*006a*/ 	.short	(.L_25 - .L_24)
.L_24:
        /*006c*/ 	.word	0x00000000
        /*0070*/ 	.short	0x0000
        /*0072*/ 	.short	0x0000
        /*0074*/ 	.byte	0x00, 0xf4, 0x21, 0x00


	//----- nvinfo : EIATTR_SPARSE_MMA_MASK
	.align		4
.L_25:
        /*0078*/ 	.byte	0x03, 0x50
        /*007a*/ 	.short	0x0000


	//----- nvinfo : EIATTR_MAXREG_COUNT
	.align		4
        /*007c*/ 	.byte	0x03, 0x1b
        /*007e*/ 	.short	0x00ff


	//----- nvinfo : EIATTR_EXIT_INSTR_OFFSETS
	.align		4
        /*0080*/ 	.byte	0x04, 0x1c
        /*0082*/ 	.short	(.L_27 - .L_26)


	//   ....[0]....
.L_26:
        /*0084*/ 	.word	0x00000480


	//   ....[1]....
        /*0088*/ 	.word	0x000004a0


	//----- nvinfo : EIATTR_REQNTID
	.align		4
.L_27:
        /*008c*/ 	.byte	0x04, 0x10
        /*008e*/ 	.short	(.L_29 - .L_28)
.L_28:
        /*0090*/ 	.word	0x00000080
        /*0094*/ 	.word	0x00000001
        /*0098*/ 	.word	0x00000001


	//----- nvinfo : EIATTR_CBANK_PARAM_SIZE
	.align		4
.L_29:
        /*009c*/ 	.byte	0x03, 0x19
        /*009e*/ 	.short	0x0034


	//----- nvinfo : EIATTR_PARAM_CBANK
	.align		4
        /*00a0*/ 	.byte	0x04, 0x0a
        /*00a2*/ 	.short	(.L_31 - .L_30)
	.align		4
.L_30:
        /*00a4*/ 	.word	index@(.nv.constant0.triton_poi_fused__native_batch_norm_legit_no_training_relu_3)
        /*00a8*/ 	.short	0x0210
        /*00aa*/ 	.short	0x0034


	//----- nvinfo : EIATTR_SW_WAR
	.align		4
.L_31:
        /*00ac*/ 	.byte	0x04, 0x36
        /*00ae*/ 	.short	(.L_33 - .L_32)
.L_32:
        /*00b0*/ 	.word	0x00000008
.L_33:


//--------------------- .nv.callgraph             --------------------------
	.section	.nv.callgraph,"",@"SHT_CUDA_CALLGRAPH"
	.align	4
	.sectionentsize	8
	.align		4
        /*0000*/ 	.word	0x00000000
	.align		4
        /*0004*/ 	.word	0xffffffff
	.align		4
        /*0008*/ 	.word	0x00000000
	.align		4
        /*000c*/ 	.word	0xfffffffe
	.align		4
        /*0010*/ 	.word	0x00000000
	.align		4
        /*0014*/ 	.word	0xfffffffd
	.align		4
        /*0018*/ 	.word	0x00000000
	.align		4
        /*001c*/ 	.word	0xfffffffc


//--------------------- .nv.constant4             --------------------------
	.section	.nv.constant4,"a",@progbits
	.align	8
	.align		8
.nv.constant4:
        /*0000*/ 	.dword	_$_str
	.align		8
        /*0008*/ 	.dword	_$_str_$_2


//--------------------- .text.triton_poi_fused__native_batch_norm_legit_no_training_relu_3 --------------------------
	.section	.text.triton_poi_fused__native_batch_norm_legit_no_training_relu_3,"ax",@progbits
	.align	128
        .global         triton_poi_fused__native_batch_norm_legit_no_training_relu_3
        .type           triton_poi_fused__native_batch_norm_legit_no_training_relu_3,@function
        .size           triton_poi_fused__native_batch_norm_legit_no_training_relu_3,(.L_x_1 - triton_poi_fused__native_batch_norm_legit_no_training_relu_3)
        .other          triton_poi_fused__native_batch_norm_legit_no_training_relu_3,@"STO_CUDA_ENTRY STV_DEFAULT"
triton_poi_fused__native_batch_norm_legit_no_training_relu_3:
.text.triton_poi_fused__native_batch_norm_legit_no_training_relu_3:
[----:B------:R-:W0:Y:S01]  /*0000*/  LDC R1, c[0x0][0x28] ;  /* 0x00000a00ff017b82 */ /* 0x000e220000000800 */
[----:B------:R-:W1:Y:S07]  /*0010*/  S2R R0, SR_TID.X ;  /* 0x0000000000007919 */ /* 0x000e6e0000002100 */
[----:B------:R-:W2:Y:S01]  /*0020*/  LDC.64 R8, c[0x0][0x220] ;  /* 0x00008800ff087b82 */ /* 0x000ea20000000a00 */
[----:B------:R-:W-:Y:S01]  /*0030*/  ULDC.64 UR4, c[0x0][0x208] ;  /* 0x0000820000047ab9 */ /* 0x000fe20000000a00 */
[----:B------:R-:W3:Y:S06]  /*0040*/  S2R R5, SR_CTAID.X ;  /* 0x0000000000057919 */ /* 0x000eec0000002500 */
[----:B------:R-:W4:Y:S08]  /*0050*/  LDC.64 R14, c[0x0][0x218] ;  /* 0x00008600ff0e7b82 */ /* 0x000f300000000a00 */
[----:B------:R-:W5:Y:S08]  /*0060*/  LDC.64 R12, c[0x0][0x210] ;  /* 0x00008400ff0c7b82 */ /* 0x000f700000000a00 */
[----:B------:R-:W4:Y:S01]  /*0070*/  LDC.64 R16, c[0x0][0x228] ;  /* 0x00008a00ff107b82 */ /* 0x000f220000000a00 */
[----:B-1----:R-:W-:-:S07]  /*0080*/  IMAD.SHL.U32 R0, R0, 0x2, RZ ;  /* 0x0000000200007824 */ /* 0x002fce00078e00ff */
[----:B------:R-:W1:Y:S01]  /*0090*/  LDC.64 R18, c[0x0][0x230] ;  /* 0x00008c00ff127b82 */ /* 0x000e620000000a00 */
[----:B---3--:R-:W-:Y:S02]  /*00a0*/  SHF.R.S32.HI R3, RZ, 0x17, R5 ;  /* 0x00000017ff037819 */ /* 0x008fe40000011405 */
[----:B------:R-:W-:Y:S02]  /*00b0*/  LOP3.LUT R0, R0, 0xfe, RZ, 0xc0, !PT ;  /* 0x000000fe00007812 */ /* 0x000fe400078ec0ff */
[----:B------:R-:W-:-:S03]  /*00c0*/  SGXT R3, R3, 0x1 ;  /* 0x000000010303781a */ /* 0x000fc60000000200 */
[----:B------:R-:W-:Y:S01]  /*00d0*/  IMAD R0, R5, 0x100, R0 ;  /* 0x0000010005007824 */ /* 0x000fe200078e0200 */
[----:B------:R-:W-:-:S04]  /*00e0*/  CS2R R4, SRZ ;  /* 0x0000000000047805 */ /* 0x000fc8000001ff00 */
[----:B------:R-:W-:Y:S02]  /*00f0*/  LEA.HI R3, R3, R0, RZ, 0x8 ;  /* 0x0000000003037211 */ /* 0x000fe400078f40ff */
[----:B------:R-:W-:Y:S02]  /*0100*/  ISETP.GE.AND P0, PT, R0, 0x800, PT ;  /* 0x000008000000780c */ /* 0x000fe40003f06270 */
[----:B------:R-:W-:-:S04]  /*0110*/  SHF.R.S32.HI R2, RZ, 0x8, R3 ;  /* 0x00000008ff027819 */ /* 0x000fc80000011403 */
[----:B------:R-:W-:-:S04]  /*0120*/  LEA.HI R3, R3, R2, RZ, 0x1 ;  /* 0x0000000203037211 */ /* 0x000fc800078f08ff */
[----:B------:R-:W-:-:S04]  /*0130*/  LOP3.LUT R3, R3, 0xfffffffe, RZ, 0xc0, !PT ;  /* 0xfffffffe03037812 */ /* 0x000fc800078ec0ff */
[----:B------:R-:W-:-:S05]  /*0140*/  IADD3 R11, R2, -R3, RZ ;  /* 0x80000003020b7210 */ /* 0x000fca0007ffe0ff */
[----:B--2---:R-:W-:-:S05]  /*0150*/  IMAD.WIDE R8, R11, 0x4, R8 ;  /* 0x000000040b087825 */ /* 0x004fca00078e0208 */
[----:B------:R-:W2:Y:S04]  /*0160*/  @!P0 LDG.E.EL R4, desc[UR4][R8.64] ;  /* 0x0000000408048981 */ /* 0x000ea8000c2e1900 */
[----:B------:R3:W2:Y:S01]  /*0170*/  @!P0 LDG.E.EL R5, desc[UR4][R8.64] ;  /* 0x0000000408058981 */ /* 0x0006a2000c2e1900 */
[----:B------:R-:W-:Y:S02]  /*0180*/  CS2R R6, SRZ ;  /* 0x0000000000067805 */ /* 0x000fe4000001ff00 */
[----:B------:R-:W-:Y:S01]  /*0190*/  CS2R R2, SRZ ;  /* 0x0000000000027805 */ /* 0x000fe2000001ff00 */
[----:B----4-:R-:W-:-:S04]  /*01a0*/  IMAD.WIDE R14, R11, 0x4, R14 ;  /* 0x000000040b0e7825 */ /* 0x010fc800078e020e */
[----:B-----5:R-:W-:Y:S01]  /*01b0*/  IMAD.WIDE R12, R0, 0x4, R12 ;  /* 0x00000004000c7825 */ /* 0x020fe200078e020c */
[----:B------:R-:W4:Y:S01]  /*01c0*/  @!P0 LDG.E.EL R7, desc[UR4][R14.64] ;  /* 0x000000040e078981 */ /* 0x000f22000c2e1900 */
[----:B---3--:R-:W-:Y:S02]  /*01d0*/  CS2R R8, SRZ ;  /* 0x0000000000087805 */ /* 0x008fe4000001ff00 */
[C---:B0-----:R-:W-:Y:S01]  /*01e0*/  IMAD.WIDE R16, R11.reuse, 0x4, R16 ;  /* 0x000000040b107825 */ /* 0x041fe200078e0210 */
[----:B------:R0:W3:Y:S03]  /*01f0*/  @!P0 LDG.E.EL R6, desc[UR4][R14.64] ;  /* 0x000000040e068981 */ /* 0x0000e6000c2e1900 */
[----:B-1----:R-:W-:Y:S01]  /*0200*/  IMAD.WIDE R18, R11, 0x4, R18 ;  /* 0x000000040b127825 */ /* 0x002fe200078e0212 */
[----:B------:R1:W4:Y:S01]  /*0210*/  @!P0 LDG.E.64 R2, desc[UR4][R12.64] ;  /* 0x000000040c028981 */ /* 0x000322000c1e1b00 */
[----:B------:R-:W-:-:S03]  /*0220*/  CS2R R10, SRZ ;  /* 0x00000000000a7805 */ /* 0x000fc6000001ff00 */
[----:B------:R-:W5:Y:S04]  /*0230*/  @!P0 LDG.E.EL R9, desc[UR4][R18.64] ;  /* 0x0000000412098981 */ /* 0x000f68000c2e1900 */
[----:B------:R-:W5:Y:S04]  /*0240*/  @!P0 LDG.E.EL R10, desc[UR4][R16.64] ;  /* 0x00000004100a8981 */ /* 0x000f68000c2e1900 */
[----:B------:R-:W3:Y:S04]  /*0250*/  @!P0 LDG.E.EL R11, desc[UR4][R16.64] ;  /* 0x00000004100b8981 */ /* 0x000ee8000c2e1900 */
[----:B------:R-:W3:Y:S01]  /*0260*/  @!P0 LDG.E.EL R8, desc[UR4][R18.64] ;  /* 0x0000000412088981 */ /* 0x000ee2000c2e1900 */
[----:B0-----:R-:W-:Y:S01]  /*0270*/  HFMA2.MMA R14, -RZ, RZ, 1.625, 0 ;  /* 0x3e800000ff0e7435 */ /* 0x001fe200000001ff */
[----:B--2---:R-:W-:Y:S01]  /*0280*/  FADD R4, R4, 9.9999997473787516356e-06 ;  /* 0x3727c5ac04047421 */ /* 0x004fe20000000000 */
[----:B------:R-:W-:-:S03]  /*0290*/  FADD R5, R5, 9.9999997473787516356e-06 ;  /* 0x3727c5ac05057421 */ /* 0x000fc60000000000 */
[----:B-1----:R-:W0:Y:S08]  /*02a0*/  MUFU.SQRT R12, R4 ;  /* 0x00000004000c7308 */ /* 0x002e300000002000 */
[----:B------:R1:W2:Y:S01]  /*02b0*/  MUFU.SQRT R13, R5 ;  /* 0x00000005000d7308 */ /* 0x0002a20000002000 */
[C---:B0-----:R-:W-:Y:S02]  /*02c0*/  FSETP.GT.AND P1, PT, R12.reuse, 8.50705917302346158658e+37, PT ;  /* 0x7e8000000c00780b */ /* 0x041fe40003f24000 */
[----:B------:R-:W-:Y:S01]  /*02d0*/  FSETP.GEU.AND P3, PT, R12, 1.175494350822287508e-38, PT ;  /* 0x008000000c00780b */ /* 0x000fe20003f6e000 */
[----:B-1----:R-:W0:Y:S01]  /*02e0*/  LDC.64 R4, c[0x0][0x238] ;  /* 0x00008e00ff047b82 */ /* 0x002e220000000a00 */
[----:B--2---:R-:W-:-:S02]  /*02f0*/  FSETP.GT.AND P2, PT, R13, 8.50705917302346158658e+37, PT ;  /* 0x7e8000000d00780b */ /* 0x004fc40003f44000 */
[----:B------:R-:W-:-:S07]  /*0300*/  FSETP.GEU.AND P4, PT, R13, 1.175494350822287508e-38, PT ;  /* 0x008000000d00780b */ /* 0x000fce0003f8e000 */
[----:B------:R-:W-:-:S04]  /*0310*/  @P1 FMUL R12, R12, 0.25 ;  /* 0x3e8000000c0c1820 */ /* 0x000fc80000400000 */
[----:B------:R-:W-:Y:S01]  /*0320*/  @!P3 FMUL R12, R12, 16777216 ;  /* 0x4b8000000c0cb820 */ /* 0x000fe20000400000 */
[----:B------:R-:W-:-:S04]  /*0330*/  @P2 FMUL R13, R13, 0.25 ;  /* 0x3e8000000d0d2820 */ /* 0x000fc80000400000 */
[----:B------:R-:W-:Y:S01]  /*0340*/  @!P4 FMUL R13, R13, 16777216 ;  /* 0x4b8000000d0dc820 */ /* 0x000fe20000400000 */
[----:B------:R-:W1:Y:S01]  /*0350*/  MUFU.RCP R12, R12 ;  /* 0x0000000c000c7308 */ /* 0x000e620000001000 */
[----:B------:R-:W-:-:S07]  /*0360*/  FSEL R15, R14, 1, P1 ;  /* 0x3f8000000e0f7808 */ /* 0x000fce0000800000 */
[----:B------:R-:W2:Y:S01]  /*0370*/  MUFU.RCP R13, R13 ;  /* 0x0000000d000d7308 */ /* 0x000ea20000001000 */
[----:B------:R-:W-:Y:S01]  /*0380*/  FSEL R14, R14, 1, P2 ;  /* 0x3f8000000e0e7808 */ /* 0x000fe20001000000 */
[----:B------:R-:W-:-:S04]  /*0390*/  @!P3 FMUL R15, R15, 16777216 ;  /* 0x4b8000000f0fb820 */ /* 0x000fc80000400000 */
[----:B------:R-:W-:Y:S01]  /*03a0*/  @!P4 FMUL R14, R14, 16777216 ;  /* 0x4b8000000e0ec820 */ /* 0x000fe20000400000 */
[----:B----4-:R-:W-:Y:S01]  /*03b0*/  FADD R2, -R7, R2 ;  /* 0x0000000207027221 */ /* 0x010fe20000000100 */
[----:B---3--:R-:W-:Y:S01]  /*03c0*/  FADD R3, -R6, R3 ;  /* 0x0000000306037221 */ /* 0x008fe20000000100 */
[----:B-1----:R-:W-:Y:S01]  /*03d0*/  FMUL R15, R12, R15 ;  /* 0x0000000f0c0f7220 */ /* 0x002fe20000400000 */
[----:B--2---:R-:W-:-:S03]  /*03e0*/  FMUL R14, R13, R14 ;  /* 0x0000000e0d0e7220 */ /* 0x004fc60000400000 */
[----:B------:R-:W-:Y:S01]  /*03f0*/  FMUL R2, R2, R15 ;  /* 0x0000000f02027220 */ /* 0x000fe20000400000 */
[----:B------:R-:W-:-:S03]  /*0400*/  FMUL R3, R3, R14 ;  /* 0x0000000e03037220 */ /* 0x000fc60000400000 */
[----:B-----5:R-:W-:Y:S01]  /*0410*/  FFMA R2, R2, R10, R9 ;  /* 0x0000000a02027223 */ /* 0x020fe20000000009 */
[----:B------:R-:W-:-:S04]  /*0420*/  FFMA R3, R3, R11, R8 ;  /* 0x0000000b03037223 */ /* 0x000fc80000000008 */
[----:B------:R-:W-:Y:S02]  /*0430*/  FSETP.GEU.AND P1, PT, R2, RZ, PT ;  /* 0x000000ff0200720b */ /* 0x000fe40003f2e000 */
[C---:B------:R-:W-:Y:S01]  /*0440*/  FSETP.GEU.AND P2, PT, R3.reuse, RZ, PT ;  /* 0x000000ff0300720b */ /* 0x040fe20003f4e000 */
[----:B0-----:R-:W-:Y:S01]  /*0450*/  IMAD.WIDE R4, R0, 0x4, R4 ;  /* 0x0000000400047825 */ /* 0x001fe200078e0204 */
[----:B------:R-:W-:Y:S02]  /*0460*/  FSEL R2, R2, RZ, P1 ;  /* 0x000000ff02027208 */ /* 0x000fe40000800000 */
[----:B------:R-:W-:Y:S01]  /*0470*/  FSEL R3, R3, RZ, P2 ;  /* 0x000000ff03037208 */ /* 0x000fe20001000000 */
[----:B------:R-:W-:Y:S08]  /*0480*/  @P0 EXIT ;  /* 0x000000000000094d */ /* 0x000ff00003800000 */
[----:B------:R-:W-:Y:S01]  /*0490*/  STG.E.64 desc[UR4][R4.64], R2 ;  /* 0x0000000204007986 */ /* 0x000fe2000c101b04 */
[----:B------:R-:W-:Y:S05]  /*04a0*/  EXIT ;  /* 0x000000000000794d */ /* 0x000fea0003800000 */
.L_x_0:
[----:B------:R-:W-:-:S00]  /*04b0*/  BRA `(.L_x_0) ;  /* 0xfffffffc00fc7947 */ /* 0x000fc0000383ffff */
[----:B------:R-:W-:-:S00]  /*04c0*/  NOP ;  /* 0x0000000000007918 */ /* 0x000fc00000000000 */
        /* <DEDUP_REMOVED lines=11> */
.L_x_1:


//--------------------- .nv.global.init           --------------------------
	.section	.nv.global.init,"aw",@progbits
.nv.global.init:
	.type		_$_str,@object
	.size		_$_str,(_$_str_$_2 - _$_str)
_$_str:
        /*0000*/ 	.byte	0x5f, 0x5f, 0x43, 0x55, 0x44, 0x41, 0x5f, 0x46, 0x54, 0x5a, 0x00
	.type		_$_str_$_2,@object
	.size		_$_str_$_2,(.L_1 - _$_str_$_2)
_$_str_$_2:
        /*000b*/ 	.byte	0x5f, 0x5f, 0x43, 0x55, 0x44, 0x41, 0x5f, 0x50, 0x52, 0x45, 0x43, 0x5f, 0x53, 0x51, 0x52, 0x54
        /*001b*/ 	.byte	0x00
.L_1:


//--------------------- .nv.constant0.triton_poi_fused__native_batch_norm_legit_no_training_relu_3 --------------------------
	.section	.nv.constant0.triton_poi_fused__native_batch_norm_legit_no_training_relu_3,"a",@progbits
	.sectionflags	@""
	.align	4
.nv.constant0.triton_poi_fused__native_batch_norm_legit_no_training_relu_3:
	.zero		580
